	.headerflags	@"EF_CUDA_TEXMODE_UNIFIED EF_CUDA_64BIT_ADDRESS EF_CUDA_ACCELERATORS EF_CUDA_SM90 EF_CUDA_VIRTUAL_SM(EF_CUDA_SM90)"
	.elftype	@"ET_EXEC"


//--------------------- .nv.info                  --------------------------
	.section	.nv.info,"",@"SHT_CUDA_INFO"
	.align	4


	//----- nvinfo : EIATTR_REGCOUNT
	.align		4
        /*0000*/ 	.byte	0x04, 0x2f
        /*0002*/ 	.short	(.L_3 - .L_2)
	.align		4
.L_2:
        /*0004*/ 	.word	index@(triton_poi_fused__native_batch_norm_legit_no_training_leaky_relu_11)
        /*0008*/ 	.word	0x00000016


	//----- nvinfo : EIATTR_MIN_STACK_SIZE
	.align		4
.L_3:
        /*000c*/ 	.byte	0x04, 0x12
        /*000e*/ 	.short	(.L_5 - .L_4)
	.align		4
.L_4:
        /*0010*/ 	.word	index@(triton_poi_fused__native_batch_norm_legit_no_training_leaky_relu_11)
        /*0014*/ 	.word	0x00000000


	//----- nvinfo : EIATTR_FRAME_SIZE
	.align		4
.L_5:
        /*0018*/ 	.byte	0x04, 0x11
        /*001a*/ 	.short	(.L_7 - .L_6)
	.align		4
.L_6:
        /*001c*/ 	.word	index@(triton_poi_fused__native_batch_norm_legit_no_training_leaky_relu_11)
        /*0020*/ 	.word	0x00000000


	//----- nvinfo : EIATTR_MIN_STACK_SIZE
	.align		4
.L_7:
        /*0024*/ 	.byte	0x04, 0x12
        /*0026*/ 	.short	(.L_9 - .L_8)
	.align		4
.L_8:
        /*0028*/ 	.word	index@(triton_poi_fused__native_batch_norm_legit_no_training_leaky_relu_11)
        /*002c*/ 	.word	0x00000000
.L_9:


//--------------------- .nv.info.triton_poi_fused__native_batch_norm_legit_no_training_leaky_relu_11 --------------------------
	.section	.nv.info.triton_poi_fused__native_batch_norm_legit_no_training_leaky_relu_11,"",@"SHT_CUDA_INFO"
	.sectionflags	@""
	.align	4


	//----- nvinfo : EIATTR_CUDA_API_VERSION
	.align		4
        /*0000*/ 	.byte	0x04, 0x37
        /*0002*/ 	.short	(.L_11 - .L_10)
.L_10:
        /*0004*/ 	.word	0x0000007c


	//----- nvinfo : EIATTR_KPARAM_INFO
	.align		4
.L_11:
        /*0008*/ 	.byte	0x04, 0x17
        /*000a*/ 	.short	(.L_13 - .L_12)
.L_12:
        /*000c*/ 	.word	0x00000000
        /*0010*/ 	.short	0x0006
        /*0012*/ 	.short	0x0030
        /*0014*/ 	.byte	0x00, 0xf0, 0x11, 0x00


	//----- nvinfo : EIATTR_KPARAM_INFO
	.align		4
.L_13:
        /*0018*/ 	.byte	0x04, 0x17
        /*001a*/ 	.short	(.L_15 - .L_14)
.L_14:
        /*001c*/ 	.word	0x00000000
        /*0020*/ 	.short	0x0005
        /*0022*/ 	.short	0x0028
        /*0024*/ 	.byte	0x00, 0xf4, 0x21, 0x00


	//----- nvinfo : EIATTR_KPARAM_INFO
	.align		4
.L_15:
        /*0028*/ 	.byte	0x04, 0x17
        /*002a*/ 	.short	(.L_17 - .L_16)
.L_16:
        /*002c*/ 	.word	0x00000000
        /*0030*/ 	.short	0x0004
        /*0032*/ 	.short	0x0020
        /*0034*/ 	.byte	0x00, 0xf4, 0x21, 0x00


	//----- nvinfo : EIATTR_KPARAM_INFO
	.align		4
.L_17:
        /*0038*/ 	.byte	0x04, 0x17
        /*003a*/ 	.short	(.L_19 - .L_18)
.L_18:
        /*003c*/ 	.word	0x00000000
        /*0040*/ 	.short	0x0003
        /*0042*/ 	.short	0x0018
        /*0044*/ 	.byte	0x00, 0xf4, 0x21, 0x00


	//----- nvinfo : EIATTR_KPARAM_INFO
	.align		4
.L_19:
        /*0048*/ 	.byte	0x04, 0x17
        /*004a*/ 	.short	(.L_21 - .L_20)
.L_20:
        /*004c*/ 	.word	0x00000000
        /*0050*/ 	.short	0x0002
        /*0052*/ 	.short	0x0010
        /*0054*/ 	.byte	0x00, 0xf4, 0x21, 0x00


	//----- nvinfo : EIATTR_KPARAM_INFO
	.align		4
.L_21:
        /*0058*/ 	.byte	0x04, 0x17
        /*005a*/ 	.short	(.L_23 - .L_22)
.L_22:
        /*005c*/ 	.word	0x00000000
        /*0060*/ 	.short	0x0001
        /*0062*/ 	.short	0x0008
        /*0064*/ 	.byte	0x00, 0xf4, 0x21, 0x00


	//----- nvinfo : EIATTR_KPARAM_INFO
	.align		4
.L_23:
        /*0068*/ 	.byte	0x04, 0x17
        /*006a*/ 	.short	(.L_25 - .L_24)
.L_24:
        /*006c*/ 	.word	0x00000000
        /*0070*/ 	.short	0x0000
        /*0072*/ 	.short	0x0000
        /*0074*/ 	.byte	0x00, 0xf4, 0x21, 0x00


	//----- nvinfo : EIATTR_SPARSE_MMA_MASK
	.align		4
.L_25:
        /*0078*/ 	.byte	0x03, 0x50
        /*007a*/ 	.short	0x0000


	//----- nvinfo : EIATTR_MAXREG_COUNT
	.align		4
        /*007c*/ 	.byte	0x03, 0x1b
        /*007e*/ 	.short	0x00ff


	//----- nvinfo : EIATTR_EXIT_INSTR_OFFSETS
	.align		4
        /*0080*/ 	.byte	0x04, 0x1c
        /*0082*/ 	.short	(.L_27 - .L_26)


	//   ....[0]....
.L_26:
        /*0084*/ 	.word	0x00000420


	//   ....[1]....
        /*0088*/ 	.word	0x00000440


	//----- nvinfo : EIATTR_REQNTID
	.align		4
.L_27:
        /*008c*/ 	.byte	0x04, 0x10
        /*008e*/ 	.short	(.L_29 - .L_28)
.L_28:
        /*0090*/ 	.word	0x00000100
        /*0094*/ 	.word	0x00000001
        /*0098*/ 	.word	0x00000001


	//----- nvinfo : EIATTR_CBANK_PARAM_SIZE
	.align		4
.L_29:
        /*009c*/ 	.byte	0x03, 0x19
        /*009e*/ 	.short	0x0034


	//----- nvinfo : EIATTR_PARAM_CBANK
	.align		4
        /*00a0*/ 	.byte	0x04, 0x0a
        /*00a2*/ 	.short	(.L_31 - .L_30)
	.align		4
.L_30:
        /*00a4*/ 	.word	index@(.nv.constant0.triton_poi_fused__native_batch_norm_legit_no_training_leaky_relu_11)
        /*00a8*/ 	.short	0x0210
        /*00aa*/ 	.short	0x0034


	//----- nvinfo : EIATTR_SW_WAR
	.align		4
.L_31:
        /*00ac*/ 	.byte	0x04, 0x36
        /*00ae*/ 	.short	(.L_33 - .L_32)
.L_32:
        /*00b0*/ 	.word	0x00000008
.L_33:


//--------------------- .nv.callgraph             --------------------------
	.section	.nv.callgraph,"",@"SHT_CUDA_CALLGRAPH"
	.align	4
	.sectionentsize	8
	.align		4
        /*0000*/ 	.word	0x00000000
	.align		4
        /*0004*/ 	.word	0xffffffff
	.align		4
        /*0008*/ 	.word	0x00000000
	.align		4
        /*000c*/ 	.word	0xfffffffe
	.align		4
        /*0010*/ 	.word	0x00000000
	.align		4
        /*0014*/ 	.word	0xfffffffd
	.align		4
        /*0018*/ 	.word	0x00000000
	.align		4
        /*001c*/ 	.word	0xfffffffc


//--------------------- .nv.constant4             --------------------------
	.section	.nv.constant4,"a",@progbits
	.align	8
	.align		8
.nv.constant4:
        /*0000*/ 	.dword	_$_str
	.align		8
        /*0008*/ 	.dword	_$_str_$_2


//--------------------- .text.triton_poi_fused__native_batch_norm_legit_no_training_leaky_relu_11 --------------------------
	.section	.text.triton_poi_fused__native_batch_norm_legit_no_training_leaky_relu_11,"ax",@progbits
	.align	128
        .global         triton_poi_fused__native_batch_norm_legit_no_training_leaky_relu_11
        .type           triton_poi_fused__native_batch_norm_legit_no_training_leaky_relu_11,@function
        .size           triton_poi_fused__native_batch_norm_legit_no_training_leaky_relu_11,(.L_x_1 - triton_poi_fused__native_batch_norm_legit_no_training_leaky_relu_11)
        .other          triton_poi_fused__native_batch_norm_legit_no_training_leaky_relu_11,@"STO_CUDA_ENTRY STV_DEFAULT"
triton_poi_fused__native_batch_norm_legit_no_training_leaky_relu_11:
.text.triton_poi_fused__native_batch_norm_legit_no_training_leaky_relu_11:
[----:B------:R-:W0:Y:S01]  /*0000*/  LDC R1, c[0x0][0x28] ;  /* 0x00000a00ff017b82 */ /* 0x000e220000000800 */
[----:B------:R-:W1:Y:S07]  /*0010*/  S2R R0, SR_TID.X ;  /* 0x0000000000007919 */ /* 0x000e6e0000002100 */
[----:B------:R-:W2:Y:S01]  /*0020*/  LDC.64 R8, c[0x0][0x228] ;  /* 0x00008a00ff087b82 */ /* 0x000ea20000000a00 */
[----:B------:R-:W-:Y:S01]  /*0030*/  ULDC.64 UR4, c[0x0][0x208] ;  /* 0x0000820000047ab9 */ /* 0x000fe20000000a00 */
[----:B------:R-:W3:Y:S06]  /*0040*/  S2R R5, SR_CTAID.X ;  /* 0x0000000000057919 */ /* 0x000eec0000002500 */
[----:B------:R-:W4:Y:S08]  /*0050*/  LDC.64 R12, c[0x0][0x218] ;  /* 0x00008600ff0c7b82 */ /* 0x000f300000000a00 */
[----:B------:R-:W5:Y:S08]  /*0060*/  LDC.64 R14, c[0x0][0x220] ;  /* 0x00008800ff0e7b82 */ /* 0x000f700000000a00 */
[----:B------:R-:W5:Y:S01]  /*0070*/  LDC.64 R16, c[0x0][0x230] ;  /* 0x00008c00ff107b82 */ /* 0x000f620000000a00 */
[----:B-1----:R-:W-:-:S07]  /*0080*/  SHF.L.U32 R0, R0, 0x1, RZ ;  /* 0x0000000100007819 */ /* 0x002fce00000006ff */
[----:B------:R-:W1:Y:S01]  /*0090*/  LDC.64 R18, c[0x0][0x238] ;  /* 0x00008e00ff127b82 */ /* 0x000e620000000a00 */
[----:B---3--:R-:W-:Y:S02]  /*00a0*/  SHF.R.S32.HI R3, RZ, 0x16, R5 ;  /* 0x00000016ff037819 */ /* 0x008fe40000011405 */
[----:B------:R-:W-:Y:S02]  /*00b0*/  LOP3.LUT R0, R0, 0x1fe, RZ, 0xc0, !PT ;  /* 0x000001fe00007812 */ /* 0x000fe400078ec0ff */
[----:B------:R-:W-:Y:S02]  /*00c0*/  SGXT R3, R3, 0x1 ;  /* 0x000000010303781a */ /* 0x000fe40000000200 */
[----:B------:R-:W-:-:S04]  /*00d0*/  LEA R0, R5, R0, 0x9 ;  /* 0x0000000005007211 */ /* 0x000fc800078e48ff */
[----:B------:R-:W-:Y:S02]  /*00e0*/  LEA.HI R3, R3, R0, RZ, 0x8 ;  /* 0x0000000003037211 */ /* 0x000fe400078f40ff */
[----:B------:R-:W-:Y:S02]  /*00f0*/  ISETP.GE.AND P0, PT, R0, 0x48400, PT ;  /* 0x000484000000780c */ /* 0x000fe40003f06270 */
[----:B------:R-:W-:-:S04]  /*0100*/  LOP3.LUT R3, R3, 0xffffff00, RZ, 0xc0, !PT ;  /* 0xffffff0003037812 */ /* 0x000fc800078ec0ff */
[----:B------:R-:W-:Y:S02]  /*0110*/  IADD3 R11, R0, -R3, RZ ;  /* 0x80000003000b7210 */ /* 0x000fe40007ffe0ff */
[----:B------:R-:W-:-:S03]  /*0120*/  CS2R R2, SRZ ;  /* 0x0000000000027805 */ /* 0x000fc6000001ff00 */
[----:B--2---:R-:W-:-:S05]  /*0130*/  IMAD.WIDE R8, R11, 0x4, R8 ;  /* 0x000000040b087825 */ /* 0x004fca00078e0208 */
[----:B------:R2:W3:Y:S01]  /*0140*/  @!P0 LDG.E.EL.64 R2, desc[UR4][R8.64] ;  /* 0x0000000408028981 */ /* 0x0004e2000c2e1b00 */
[----:B------:R-:W-:Y:S02]  /*0150*/  CS2R R4, SRZ ;  /* 0x0000000000047805 */ /* 0x000fe4000001ff00 */
[----:B------:R-:W-:Y:S01]  /*0160*/  CS2R R6, SRZ ;  /* 0x0000000000067805 */ /* 0x000fe2000001ff00 */
[----:B----4-:R-:W-:-:S04]  /*0170*/  IMAD.WIDE R12, R0, 0x4, R12 ;  /* 0x00000004000c7825 */ /* 0x010fc800078e020c */
[C---:B-----5:R-:W-:Y:S01]  /*0180*/  IMAD.WIDE R14, R11.reuse, 0x4, R14 ;  /* 0x000000040b0e7825 */ /* 0x060fe200078e020e */
[----:B------:R4:W5:Y:S04]  /*0190*/  @!P0 LDG.E.64 R4, desc[UR4][R12.64] ;  /* 0x000000040c048981 */ /* 0x000968000c1e1b00 */
[----:B------:R-:W5:Y:S01]  /*01a0*/  @!P0 LDG.E.EL.64 R6, desc[UR4][R14.64] ;  /* 0x000000040e068981 */ /* 0x000f62000c2e1b00 */
[----:B0-----:R-:W-:Y:S01]  /*01b0*/  IMAD.WIDE R16, R11, 0x4, R16 ;  /* 0x000000040b107825 */ /* 0x001fe200078e0210 */
[----:B--2---:R-:W-:-:S03]  /*01c0*/  CS2R R8, SRZ ;  /* 0x0000000000087805 */ /* 0x004fc6000001ff00 */
[----:B-1----:R-:W-:Y:S01]  /*01d0*/  IMAD.WIDE R18, R11, 0x4, R18 ;  /* 0x000000040b127825 */ /* 0x002fe200078e0212 */
[----:B------:R-:W-:-:S04]  /*01e0*/  CS2R R10, SRZ ;  /* 0x00000000000a7805 */ /* 0x000fc8000001ff00 */
[----:B------:R-:W2:Y:S04]  /*01f0*/  @!P0 LDG.E.EL.64 R8, desc[UR4][R18.64] ;  /* 0x0000000412088981 */ /* 0x000ea8000c2e1b00 */
[----:B------:R-:W2:Y:S01]  /*0200*/  @!P0 LDG.E.EL.64 R10, desc[UR4][R16.64] ;  /* 0x00000004100a8981 */ /* 0x000ea2000c2e1b00 */
[----:B---3--:R-:W-:Y:S01]  /*0210*/  FADD R2, R2, 9.9999997473787516356e-06 ;  /* 0x3727c5ac02027421 */ /* 0x008fe20000000000 */
[----:B------:R-:W-:-:S03]  /*0220*/  FADD R3, R3, 9.9999997473787516356e-06 ;  /* 0x3727c5ac03037421 */ /* 0x000fc60000000000 */
[----:B----4-:R-:W0:Y:S08]  /*0230*/  MUFU.SQRT R12, R2 ;  /* 0x00000002000c7308 */ /* 0x010e300000002000 */
[----:B------:R-:W1:Y:S01]  /*0240*/  MUFU.SQRT R13, R3 ;  /* 0x00000003000d7308 */ /* 0x000e620000002000 */
[C---:B0-----:R-:W-:Y:S02]  /*0250*/  FSETP.GT.AND P1, PT, R12.reuse, 8.50705917302346158658e+37, PT ;  /* 0x7e8000000c00780b */ /* 0x041fe40003f24000 */
[----:B------:R-:W-:-:S02]  /*0260*/  FSETP.GEU.AND P3, PT, R12, 1.175494350822287508e-38, PT ;  /* 0x008000000c00780b */ /* 0x000fc40003f6e000 */
[C---:B-1----:R-:W-:Y:S02]  /*0270*/  FSETP.GT.AND P2, PT, R13.reuse, 8.50705917302346158658e+37, PT ;  /* 0x7e8000000d00780b */ /* 0x042fe40003f44000 */
[----:B------:R-:W-:-:S07]  /*0280*/  FSETP.GEU.AND P4, PT, R13, 1.175494350822287508e-38, PT ;  /* 0x008000000d00780b */ /* 0x000fce0003f8e000 */
[----:B------:R-:W-:Y:S01]  /*0290*/  @P1 FMUL R12, R12, 0.25 ;  /* 0x3e8000000c0c1820 */ /* 0x000fe20000400000 */
[----:B------:R-:W-:-:S03]  /*02a0*/  HFMA2.MMA R2, -RZ, RZ, 1.625, 0 ;  /* 0x3e800000ff027435 */ /* 0x000fc600000001ff */
[----:B------:R-:W-:Y:S01]  /*02b0*/  @!P3 FMUL R12, R12, 16777216 ;  /* 0x4b8000000c0cb820 */ /* 0x000fe20000400000 */
[----:B------:R-:W-:-:S04]  /*02c0*/  @P2 FMUL R13, R13, 0.25 ;  /* 0x3e8000000d0d2820 */ /* 0x000fc80000400000 */
[----:B------:R-:W-:Y:S01]  /*02d0*/  @!P4 FMUL R13, R13, 16777216 ;  /* 0x4b8000000d0dc820 */ /* 0x000fe20000400000 */
[----:B------:R-:W0:Y:S01]  /*02e0*/  MUFU.RCP R12, R12 ;  /* 0x0000000c000c7308 */ /* 0x000e220000001000 */
[----:B------:R-:W-:-:S07]  /*02f0*/  FSEL R3, R2, 1, P1 ;  /* 0x3f80000002037808 */ /* 0x000fce0000800000 */
[----:B------:R-:W1:Y:S01]  /*0300*/  MUFU.RCP R13, R13 ;  /* 0x0000000d000d7308 */ /* 0x000e620000001000 */
[----:B------:R-:W-:Y:S01]  /*0310*/  FSEL R2, R2, 1, P2 ;  /* 0x3f80000002027808 */ /* 0x000fe20001000000 */
[----:B------:R-:W-:Y:S01]  /*0320*/  @!P3 FMUL R3, R3, 16777216 ;  /* 0x4b8000000303b820 */ /* 0x000fe20000400000 */
[----:B-----5:R-:W-:-:S03]  /*0330*/  FADD R5, -R7, R5 ;  /* 0x0000000507057221 */ /* 0x020fc60000000100 */
[----:B------:R-:W-:Y:S01]  /*0340*/  @!P4 FMUL R2, R2, 16777216 ;  /* 0x4b8000000202c820 */ /* 0x000fe20000400000 */
[----:B------:R-:W-:Y:S01]  /*0350*/  FADD R4, -R6, R4 ;  /* 0x0000000406047221 */ /* 0x000fe20000000100 */
[----:B0-----:R-:W-:Y:S02]  /*0360*/  FMUL R7, R12, R3 ;  /* 0x000000030c077220 */ /* 0x001fe40000400000 */
[----:B-1----:R-:W-:Y:S02]  /*0370*/  FMUL R6, R13, R2 ;  /* 0x000000020d067220 */ /* 0x002fe40000400000 */
[----:B------:R-:W0:Y:S01]  /*0380*/  LDC.64 R2, c[0x0][0x210] ;  /* 0x00008400ff027b82 */ /* 0x000e220000000a00 */
[----:B------:R-:W-:Y:S01]  /*0390*/  FMUL R7, R4, R7 ;  /* 0x0000000704077220 */ /* 0x000fe20000400000 */
[----:B------:R-:W-:-:S03]  /*03a0*/  FMUL R6, R5, R6 ;  /* 0x0000000605067220 */ /* 0x000fc60000400000 */
[----:B--2---:R-:W-:Y:S01]  /*03b0*/  FFMA R8, R7, R10, R8 ;  /* 0x0000000a07087223 */ /* 0x004fe20000000008 */
[----:B------:R-:W-:-:S04]  /*03c0*/  FFMA R9, R6, R11, R9 ;  /* 0x0000000b06097223 */ /* 0x000fc80000000009 */
[----:B------:R-:W-:Y:S02]  /*03d0*/  FSETP.GT.AND P1, PT, R8, RZ, PT ;  /* 0x000000ff0800720b */ /* 0x000fe40003f24000 */
[----:B------:R-:W-:-:S11]  /*03e0*/  FSETP.GT.AND P2, PT, R9, RZ, PT ;  /* 0x000000ff0900720b */ /* 0x000fd60003f44000 */
[----:B------:R-:W-:Y:S01]  /*03f0*/  @!P1 FMUL R8, R8, 0.10000000149011611938 ;  /* 0x3dcccccd08089820 */ /* 0x000fe20000400000 */
[----:B0-----:R-:W-:-:S04]  /*0400*/  IMAD.WIDE R2, R0, 0x4, R2 ;  /* 0x0000000400027825 */ /* 0x001fc800078e0202 */
[----:B------:R-:W-:Y:S01]  /*0410*/  @!P2 FMUL R9, R9, 0.10000000149011611938 ;  /* 0x3dcccccd0909a820 */ /* 0x000fe20000400000 */
[----:B------:R-:W-:Y:S06]  /*0420*/  @P0 EXIT ;  /* 0x000000000000094d */ /* 0x000fec0003800000 */
[----:B------:R-:W-:Y:S01]  /*0430*/  STG.E.64 desc[UR4][R2.64], R8 ;  /* 0x0000000802007986 */ /* 0x000fe2000c101b04 */
[----:B------:R-:W-:Y:S05]  /*0440*/  EXIT ;  /* 0x000000000000794d */ /* 0x000fea0003800000 */
.L_x_0:
[----:B------:R-:W-:-:S00]  /*0450*/  BRA `(.L_x_0) ;  /* 0xfffffffc00fc7947 */ /* 0x000fc0000383ffff */
[----:B------:R-:W-:-:S00]  /*0460*/  NOP ;  /* 0x0000000000007918 */ /* 0x000fc00000000000 */
        /* <DEDUP_REMOVED lines=9> */
.L_x_1:


//--------------------- .nv.global.init           --------------------------
	.section	.nv.global.init,"aw",@progbits
.nv.global.init:
	.type		_$_str,@object
	.size		_$_str,(_$_str_$_2 - _$_str)
_$_str:
        /*0000*/ 	.byte	0x5f, 0x5f, 0x43, 0x55, 0x44, 0x41, 0x5f, 0x46, 0x54, 0x5a, 0x00
	.type		_$_str_$_2,@object
	.size		_$_str_$_2,(.L_1 - _$_str_$_2)
_$_str_$_2:
        /*000b*/ 	.byte	0x5f, 0x5f, 0x43, 0x55, 0x44, 0x41, 0x5f, 0x50, 0x52, 0x45, 0x43, 0x5f, 0x53, 0x51, 0x52, 0x54
        /*001b*/ 	.byte	0x00
.L_1:


//--------------------- .nv.constant0.triton_poi_fused__native_batch_norm_legit_no_training_leaky_relu_11 --------------------------
	.section	.nv.constant0.triton_poi_fused__native_batch_norm_legit_no_training_leaky_relu_11,"a",@progbits
	.sectionflags	@""
	.align	4
.nv.constant0.triton_poi_fused__native_batch_norm_legit_no_training_leaky_relu_11:
	.zero		580
